	.headerflags	@"EF_CUDA_TEXMODE_UNIFIED EF_CUDA_64BIT_ADDRESS EF_CUDA_ACCELERATORS EF_CUDA_SM90 EF_CUDA_VIRTUAL_SM(EF_CUDA_SM90)"
	.elftype	@"ET_EXEC"


//--------------------- .nv.info                  --------------------------
	.section	.nv.info,"",@"SHT_CUDA_INFO"
	.align	4


	//----- nvinfo : EIATTR_REGCOUNT
	.align		4
        /*0000*/ 	.byte	0x04, 0x2f
        /*0002*/ 	.short	(.L_1 - .L_0)
	.align		4
.L_0:
        /*0004*/ 	.word	index@(triton_poi_fused_convolution_22)
        /*0008*/ 	.word	0x0000000c


	//----- nvinfo : EIATTR_MIN_STACK_SIZE
	.align		4
.L_1:
        /*000c*/ 	.byte	0x04, 0x12
        /*000e*/ 	.short	(.L_3 - .L_2)
	.align		4
.L_2:
        /*0010*/ 	.word	index@(triton_poi_fused_convolution_22)
        /*0014*/ 	.word	0x00000000


	//----- nvinfo : EIATTR_FRAME_SIZE
	.align		4
.L_3:
        /*0018*/ 	.byte	0x04, 0x11
        /*001a*/ 	.short	(.L_5 - .L_4)
	.align		4
.L_4:
        /*001c*/ 	.word	index@(triton_poi_fused_convolution_22)
        /*0020*/ 	.word	0x00000000


	//----- nvinfo : EIATTR_MIN_STACK_SIZE
	.align		4
.L_5:
        /*0024*/ 	.byte	0x04, 0x12
        /*0026*/ 	.short	(.L_7 - .L_6)
	.align		4
.L_6:
        /*0028*/ 	.word	index@(triton_poi_fused_convolution_22)
        /*002c*/ 	.word	0x00000000
.L_7:


//--------------------- .nv.info.triton_poi_fused_convolution_22 --------------------------
	.section	.nv.info.triton_poi_fused_convolution_22,"",@"SHT_CUDA_INFO"
	.sectionflags	@""
	.align	4


	//----- nvinfo : EIATTR_CUDA_API_VERSION
	.align		4
        /*0000*/ 	.byte	0x04, 0x37
        /*0002*/ 	.short	(.L_9 - .L_8)
.L_8:
        /*0004*/ 	.word	0x0000007c


	//----- nvinfo : EIATTR_KPARAM_INFO
	.align		4
.L_9:
        /*0008*/ 	.byte	0x04, 0x17
        /*000a*/ 	.short	(.L_11 - .L_10)
.L_10:
        /*000c*/ 	.word	0x00000000
        /*0010*/ 	.short	0x0002
        /*0012*/ 	.short	0x0010
        /*0014*/ 	.byte	0x00, 0xf0, 0x11, 0x00


	//----- nvinfo : EIATTR_KPARAM_INFO
	.align		4
.L_11:
        /*0018*/ 	.byte	0x04, 0x17
        /*001a*/ 	.short	(.L_13 - .L_12)
.L_12:
        /*001c*/ 	.word	0x00000000
        /*0020*/ 	.short	0x0001
        /*0022*/ 	.short	0x0008
        /*0024*/ 	.byte	0x00, 0xf4, 0x21, 0x00


	//----- nvinfo : EIATTR_KPARAM_INFO
	.align		4
.L_13:
        /*0028*/ 	.byte	0x04, 0x17
        /*002a*/ 	.short	(.L_15 - .L_14)
.L_14:
        /*002c*/ 	.word	0x00000000
        /*0030*/ 	.short	0x0000
        /*0032*/ 	.short	0x0000
        /*0034*/ 	.byte	0x00, 0xf4, 0x21, 0x00


	//----- nvinfo : EIATTR_SPARSE_MMA_MASK
	.align		4
.L_15:
        /*0038*/ 	.byte	0x03, 0x50
        /*003a*/ 	.short	0x0000


	//----- nvinfo : EIATTR_MAXREG_COUNT
	.align		4
        /*003c*/ 	.byte	0x03, 0x1b
        /*003e*/ 	.short	0x00ff


	//----- nvinfo : EIATTR_EXIT_INSTR_OFFSETS
	.align		4
        /*0040*/ 	.byte	0x04, 0x1c
        /*0042*/ 	.short	(.L_17 - .L_16)


	//   ....[0]....
.L_16:
        /*0044*/ 	.word	0x00000170


	//   ....[1]....
        /*0048*/ 	.word	0x00000190


	//----- nvinfo : EIATTR_REQNTID
	.align		4
.L_17:
        /*004c*/ 	.byte	0x04, 0x10
        /*004e*/ 	.short	(.L_19 - .L_18)
.L_18:
        /*0050*/ 	.word	0x00000080
        /*0054*/ 	.word	0x00000001
        /*0058*/ 	.word	0x00000001


	//----- nvinfo : EIATTR_CBANK_PARAM_SIZE
	.align		4
.L_19:
        /*005c*/ 	.byte	0x03, 0x19
        /*005e*/ 	.short	0x0014


	//----- nvinfo : EIATTR_PARAM_CBANK
	.align		4
        /*0060*/ 	.byte	0x04, 0x0a
        /*0062*/ 	.short	(.L_21 - .L_20)
	.align		4
.L_20:
        /*0064*/ 	.word	index@(.nv.constant0.triton_poi_fused_convolution_22)
        /*0068*/ 	.short	0x0210
        /*006a*/ 	.short	0x0014


	//----- nvinfo : EIATTR_SW_WAR
	.align		4
.L_21:
        /*006c*/ 	.byte	0x04, 0x36
        /*006e*/ 	.short	(.L_23 - .L_22)
.L_22:
        /*0070*/ 	.word	0x00000008
.L_23:


//--------------------- .nv.callgraph             --------------------------
	.section	.nv.callgraph,"",@"SHT_CUDA_CALLGRAPH"
	.align	4
	.sectionentsize	8
	.align		4
        /*0000*/ 	.word	0x00000000
	.align		4
        /*0004*/ 	.word	0xffffffff
	.align		4
        /*0008*/ 	.word	0x00000000
	.align		4
        /*000c*/ 	.word	0xfffffffe
	.align		4
        /*0010*/ 	.word	0x00000000
	.align		4
        /*0014*/ 	.word	0xfffffffd
	.align		4
        /*0018*/ 	.word	0x00000000
	.align		4
        /*001c*/ 	.word	0xfffffffc


//--------------------- .text.triton_poi_fused_convolution_22 --------------------------
	.section	.text.triton_poi_fused_convolution_22,"ax",@progbits
	.align	128
        .global         triton_poi_fused_convolution_22
        .type           triton_poi_fused_convolution_22,@function
        .size           triton_poi_fused_convolution_22,(.L_x_1 - triton_poi_fused_convolution_22)
        .other          triton_poi_fused_convolution_22,@"STO_CUDA_ENTRY STV_DEFAULT"
triton_poi_fused_convolution_22:
.text.triton_poi_fused_convolution_22:
[----:B------:R-:W0:Y:S02]  /*0000*/  LDC R1, c[0x0][0x28] ;  /* 0x00000a00ff017b82 */ /* 0x000e240000000800 */
[----:B------:R-:W1:Y:S01]  /*0010*/  S2R R0, SR_TID.X ;  /* 0x0000000000007919 */ /* 0x000e620000002100 */
[----:B------:R-:W2:Y:S01]  /*0020*/  LDC.64 R2, c[0x0][0x210] ;  /* 0x00008400ff027b82 */ /* 0x000ea20000000a00 */
[----:B------:R-:W-:Y:S01]  /*0030*/  ULDC.64 UR4, c[0x0][0x208] ;  /* 0x0000820000047ab9 */ /* 0x000fe20000000a00 */
[----:B------:R-:W3:Y:S06]  /*0040*/  S2R R7, SR_CTAID.X ;  /* 0x0000000000077919 */ /* 0x000eec0000002500 */
[----:B------:R-:W4:Y:S01]  /*0050*/  LDC.64 R4, c[0x0][0x218] ;  /* 0x00008600ff047b82 */ /* 0x000f220000000a00 */
[----:B-1----:R-:W-:Y:S01]  /*0060*/  IMAD.SHL.U32 R0, R0, 0x2, RZ ;  /* 0x0000000200007824 */ /* 0x002fe200078e00ff */
[----:B---3--:R-:W-:-:S04]  /*0070*/  SHF.R.S32.HI R6, RZ, 0x17, R7 ;  /* 0x00000017ff067819 */ /* 0x008fc80000011407 */
[----:B------:R-:W-:-:S05]  /*0080*/  LOP3.LUT R0, R0, 0xfe, RZ, 0xc0, !PT ;  /* 0x000000fe00007812 */ /* 0x000fca00078ec0ff */
[----:B------:R-:W-:Y:S01]  /*0090*/  IMAD R7, R7, 0x100, R0 ;  /* 0x0000010007077824 */ /* 0x000fe200078e0200 */
[----:B------:R-:W-:-:S03]  /*00a0*/  SGXT R0, R6, 0x1 ;  /* 0x000000010600781a */ /* 0x000fc60000000200 */
[C---:B--2---:R-:W-:Y:S01]  /*00b0*/  IMAD.WIDE R2, R7.reuse, 0x4, R2 ;  /* 0x0000000407027825 */ /* 0x044fe200078e0202 */
[----:B------:R-:W-:Y:S02]  /*00c0*/  LEA.HI R0, R0, R7, RZ, 0x8 ;  /* 0x0000000700007211 */ /* 0x000fe400078f40ff */
[----:B------:R-:W-:Y:S02]  /*00d0*/  ISETP.GE.AND P0, PT, R7, 0x6400, PT ;  /* 0x000064000700780c */ /* 0x000fe40003f06270 */
[----:B------:R-:W-:-:S05]  /*00e0*/  LOP3.LUT R0, R0, 0xffffff00, RZ, 0xc0, !PT ;  /* 0xffffff0000007812 */ /* 0x000fca00078ec0ff */
[----:B------:R-:W-:Y:S01]  /*00f0*/  IMAD.IADD R9, R7, 0x1, -R0 ;  /* 0x0000000107097824 */ /* 0x000fe200078e0a00 */
[----:B------:R-:W-:-:S03]  /*0100*/  CS2R R6, SRZ ;  /* 0x0000000000067805 */ /* 0x000fc6000001ff00 */
[----:B----4-:R-:W-:Y:S01]  /*0110*/  IMAD.WIDE R4, R9, 0x4, R4 ;  /* 0x0000000409047825 */ /* 0x010fe200078e0204 */
[----:B------:R-:W-:Y:S02]  /*0120*/  CS2R R8, SRZ ;  /* 0x0000000000087805 */ /* 0x000fe4000001ff00 */
[----:B------:R-:W2:Y:S04]  /*0130*/  @!P0 LDG.E.64 R6, desc[UR4][R2.64] ;  /* 0x0000000402068981 */ /* 0x000ea8000c1e1b00 */
[----:B------:R-:W2:Y:S02]  /*0140*/  @!P0 LDG.E.EL.64 R8, desc[UR4][R4.64] ;  /* 0x0000000404088981 */ /* 0x000ea4000c2e1b00 */
[----:B--2---:R-:W-:Y:S01]  /*0150*/  FADD R6, R8, R6 ;  /* 0x0000000608067221 */ /* 0x004fe20000000000 */
[----:B------:R-:W-:Y:S01]  /*0160*/  FADD R7, R9, R7 ;  /* 0x0000000709077221 */ /* 0x000fe20000000000 */
[----:B------:R-:W-:Y:S06]  /*0170*/  @P0 EXIT ;  /* 0x000000000000094d */ /* 0x000fec0003800000 */
[----:B------:R-:W-:Y:S01]  /*0180*/  STG.E.64 desc[UR4][R2.64], R6 ;  /* 0x0000000602007986 */ /* 0x000fe2000c101b04 */
[----:B------:R-:W-:Y:S05]  /*0190*/  EXIT ;  /* 0x000000000000794d */ /* 0x000fea0003800000 */
.L_x_0:
[----:B------:R-:W-:-:S00]  /*01a0*/  BRA `(.L_x_0) ;  /* 0xfffffffc00fc7947 */ /* 0x000fc0000383ffff */
[----:B------:R-:W-:-:S00]  /*01b0*/  NOP ;  /* 0x0000000000007918 */ /* 0x000fc00000000000 */
        /* <DEDUP_REMOVED lines=12> */
.L_x_1:


//--------------------- .nv.constant0.triton_poi_fused_convolution_22 --------------------------
	.section	.nv.constant0.triton_poi_fused_convolution_22,"a",@progbits
	.sectionflags	@""
	.align	4
.nv.constant0.triton_poi_fused_convolution_22:
	.zero		548
